	.headerflags	@"EF_CUDA_TEXMODE_UNIFIED EF_CUDA_64BIT_ADDRESS EF_CUDA_ACCELERATORS EF_CUDA_SM90 EF_CUDA_VIRTUAL_SM(EF_CUDA_SM90)"
	.elftype	@"ET_EXEC"


//--------------------- .nv.info                  --------------------------
	.section	.nv.info,"",@"SHT_CUDA_INFO"
	.align	4


	//----- nvinfo : EIATTR_REGCOUNT
	.align		4
        /*0000*/ 	.byte	0x04, 0x2f
        /*0002*/ 	.short	(.L_1 - .L_0)
	.align		4
.L_0:
        /*0004*/ 	.word	index@(triton_poi_fused_relu_threshold_backward_5)
        /*0008*/ 	.word	0x0000000e


	//----- nvinfo : EIATTR_MIN_STACK_SIZE
	.align		4
.L_1:
        /*000c*/ 	.byte	0x04, 0x12
        /*000e*/ 	.short	(.L_3 - .L_2)
	.align		4
.L_2:
        /*0010*/ 	.word	index@(triton_poi_fused_relu_threshold_backward_5)
        /*0014*/ 	.word	0x00000000


	//----- nvinfo : EIATTR_FRAME_SIZE
	.align		4
.L_3:
        /*0018*/ 	.byte	0x04, 0x11
        /*001a*/ 	.short	(.L_5 - .L_4)
	.align		4
.L_4:
        /*001c*/ 	.word	index@(triton_poi_fused_relu_threshold_backward_5)
        /*0020*/ 	.word	0x00000000


	//----- nvinfo : EIATTR_MIN_STACK_SIZE
	.align		4
.L_5:
        /*0024*/ 	.byte	0x04, 0x12
        /*0026*/ 	.short	(.L_7 - .L_6)
	.align		4
.L_6:
        /*0028*/ 	.word	index@(triton_poi_fused_relu_threshold_backward_5)
        /*002c*/ 	.word	0x00000000
.L_7:


//--------------------- .nv.info.triton_poi_fused_relu_threshold_backward_5 --------------------------
	.section	.nv.info.triton_poi_fused_relu_threshold_backward_5,"",@"SHT_CUDA_INFO"
	.sectionflags	@""
	.align	4


	//----- nvinfo : EIATTR_CUDA_API_VERSION
	.align		4
        /*0000*/ 	.byte	0x04, 0x37
        /*0002*/ 	.short	(.L_9 - .L_8)
.L_8:
        /*0004*/ 	.word	0x0000007c


	//----- nvinfo : EIATTR_KPARAM_INFO
	.align		4
.L_9:
        /*0008*/ 	.byte	0x04, 0x17
        /*000a*/ 	.short	(.L_11 - .L_10)
.L_10:
        /*000c*/ 	.word	0x00000000
        /*0010*/ 	.short	0x0003
        /*0012*/ 	.short	0x0018
        /*0014*/ 	.byte	0x00, 0xf0, 0x11, 0x00


	//----- nvinfo : EIATTR_KPARAM_INFO
	.align		4
.L_11:
        /*0018*/ 	.byte	0x04, 0x17
        /*001a*/ 	.short	(.L_13 - .L_12)
.L_12:
        /*001c*/ 	.word	0x00000000
        /*0020*/ 	.short	0x0002
        /*0022*/ 	.short	0x0010
        /*0024*/ 	.byte	0x00, 0xf4, 0x21, 0x00


	//----- nvinfo : EIATTR_KPARAM_INFO
	.align		4
.L_13:
        /*0028*/ 	.byte	0x04, 0x17
        /*002a*/ 	.short	(.L_15 - .L_14)
.L_14:
        /*002c*/ 	.word	0x00000000
        /*0030*/ 	.short	0x0001
        /*0032*/ 	.short	0x0008
        /*0034*/ 	.byte	0x00, 0xf4, 0x21, 0x00


	//----- nvinfo : EIATTR_KPARAM_INFO
	.align		4
.L_15:
        /*0038*/ 	.byte	0x04, 0x17
        /*003a*/ 	.short	(.L_17 - .L_16)
.L_16:
        /*003c*/ 	.word	0x00000000
        /*0040*/ 	.short	0x0000
        /*0042*/ 	.short	0x0000
        /*0044*/ 	.byte	0x00, 0xf4, 0x21, 0x00


	//----- nvinfo : EIATTR_SPARSE_MMA_MASK
	.align		4
.L_17:
        /*0048*/ 	.byte	0x03, 0x50
        /*004a*/ 	.short	0x0000


	//----- nvinfo : EIATTR_MAXREG_COUNT
	.align		4
        /*004c*/ 	.byte	0x03, 0x1b
        /*004e*/ 	.short	0x00ff


	//----- nvinfo : EIATTR_EXIT_INSTR_OFFSETS
	.align		4
        /*0050*/ 	.byte	0x04, 0x1c
        /*0052*/ 	.short	(.L_19 - .L_18)


	//   ....[0]....
.L_18:
        /*0054*/ 	.word	0x000001b0


	//----- nvinfo : EIATTR_REQNTID
	.align		4
.L_19:
        /*0058*/ 	.byte	0x04, 0x10
        /*005a*/ 	.short	(.L_21 - .L_20)
.L_20:
        /*005c*/ 	.word	0x00000080
        /*0060*/ 	.word	0x00000001
        /*0064*/ 	.word	0x00000001


	//----- nvinfo : EIATTR_CBANK_PARAM_SIZE
	.align		4
.L_21:
        /*0068*/ 	.byte	0x03, 0x19
        /*006a*/ 	.short	0x001c


	//----- nvinfo : EIATTR_PARAM_CBANK
	.align		4
        /*006c*/ 	.byte	0x04, 0x0a
        /*006e*/ 	.short	(.L_23 - .L_22)
	.align		4
.L_22:
        /*0070*/ 	.word	index@(.nv.constant0.triton_poi_fused_relu_threshold_backward_5)
        /*0074*/ 	.short	0x0210
        /*0076*/ 	.short	0x001c


	//----- nvinfo : EIATTR_SW_WAR
	.align		4
.L_23:
        /*0078*/ 	.byte	0x04, 0x36
        /*007a*/ 	.short	(.L_25 - .L_24)
.L_24:
        /*007c*/ 	.word	0x00000008
.L_25:


//--------------------- .nv.callgraph             --------------------------
	.section	.nv.callgraph,"",@"SHT_CUDA_CALLGRAPH"
	.align	4
	.sectionentsize	8
	.align		4
        /*0000*/ 	.word	0x00000000
	.align		4
        /*0004*/ 	.word	0xffffffff
	.align		4
        /*0008*/ 	.word	0x00000000
	.align		4
        /*000c*/ 	.word	0xfffffffe
	.align		4
        /*0010*/ 	.word	0x00000000
	.align		4
        /*0014*/ 	.word	0xfffffffd
	.align		4
        /*0018*/ 	.word	0x00000000
	.align		4
        /*001c*/ 	.word	0xfffffffc


//--------------------- .text.triton_poi_fused_relu_threshold_backward_5 --------------------------
	.section	.text.triton_poi_fused_relu_threshold_backward_5,"ax",@progbits
	.align	128
        .global         triton_poi_fused_relu_threshold_backward_5
        .type           triton_poi_fused_relu_threshold_backward_5,@function
        .size           triton_poi_fused_relu_threshold_backward_5,(.L_x_1 - triton_poi_fused_relu_threshold_backward_5)
        .other          triton_poi_fused_relu_threshold_backward_5,@"STO_CUDA_ENTRY STV_DEFAULT"
triton_poi_fused_relu_threshold_backward_5:
.text.triton_poi_fused_relu_threshold_backward_5:
[----:B------:R-:W-:Y:S01]  /*0000*/  LDC R1, c[0x0][0x28] ;  /* 0x00000a00ff017b82 */ /* 0x000fe20000000800 */
[----:B------:R-:W1:Y:S07]  /*0010*/  S2R R0, SR_TID.X ;  /* 0x0000000000007919 */ /* 0x000e6e0000002100 */
[----:B------:R-:W2:Y:S01]  /*0020*/  LDC.64 R4, c[0x0][0x218] ;  /* 0x00008600ff047b82 */ /* 0x000ea20000000a00 */
[----:B------:R-:W-:Y:S01]  /*0030*/  ULDC.64 UR4, c[0x0][0x208] ;  /* 0x0000820000047ab9 */ /* 0x000fe20000000a00 */
[----:B------:R-:W-:Y:S01]  /*0040*/  ULDC.64 UR6, c[0x0][0x220] ;  /* 0x0000880000067ab9 */ /* 0x000fe20000000a00 */
[----:B------:R-:W3:Y:S05]  /*0050*/  S2R R7, SR_CTAID.X ;  /* 0x0000000000077919 */ /* 0x000eea0000002500 */
[----:B------:R-:W4:Y:S01]  /*0060*/  LDC.64 R2, c[0x0][0x210] ;  /* 0x00008400ff027b82 */ /* 0x000f220000000a00 */
[----:B-1----:R-:W-:-:S02]  /*0070*/  LOP3.LUT R0, R0, 0x7f, RZ, 0xc0, !PT ;  /* 0x0000007f00007812 */ /* 0x002fc400078ec0ff */
[----:B---3--:R-:W-:-:S03]  /*0080*/  SHF.R.S32.HI R6, RZ, 0x18, R7 ;  /* 0x00000018ff067819 */ /* 0x008fc60000011407 */
[----:B------:R-:W-:Y:S01]  /*0090*/  IMAD R7, R7, 0x80, R0 ;  /* 0x0000008007077824 */ /* 0x000fe200078e0200 */
[----:B------:R-:W-:-:S03]  /*00a0*/  SGXT R0, R6, 0x1 ;  /* 0x000000010600781a */ /* 0x000fc60000000200 */
[----:B----4-:R-:W-:Y:S01]  /*00b0*/  IMAD.WIDE R2, R7, 0x4, R2 ;  /* 0x0000000407027825 */ /* 0x010fe200078e0202 */
[----:B------:R-:W-:-:S04]  /*00c0*/  LEA.HI R0, R0, R7, RZ, 0xb ;  /* 0x0000000700007211 */ /* 0x000fc800078f58ff */
[----:B------:R-:W-:-:S05]  /*00d0*/  LOP3.LUT R0, R0, 0xfffff800, RZ, 0xc0, !PT ;  /* 0xfffff80000007812 */ /* 0x000fca00078ec0ff */
[----:B------:R-:W-:Y:S02]  /*00e0*/  IMAD.IADD R9, R7, 0x1, -R0 ;  /* 0x0000000107097824 */ /* 0x000fe400078e0a00 */
[----:B------:R-:W3:Y:S02]  /*00f0*/  LDG.E R0, desc[UR4][R2.64] ;  /* 0x0000000402007981 */ /* 0x000ee4000c1e1900 */
[----:B--2---:R-:W-:-:S06]  /*0100*/  IMAD.WIDE R4, R9, 0x4, R4 ;  /* 0x0000000409047825 */ /* 0x004fcc00078e0204 */
[----:B------:R-:W3:Y:S02]  /*0110*/  LDG.E.EL R5, desc[UR4][R4.64] ;  /* 0x0000000404057981 */ /* 0x000ee4000c2e1900 */
[C---:B---3--:R-:W-:Y:S01]  /*0120*/  FADD R6, R0.reuse, R5 ;  /* 0x0000000500067221 */ /* 0x048fe20000000000 */
[----:B------:R-:W-:-:S04]  /*0130*/  FSETP.GEU.AND P0, PT, R0, -R5, PT ;  /* 0x800000050000720b */ /* 0x000fc80003f0e000 */
[----:B------:R-:W-:Y:S02]  /*0140*/  FSEL R9, R6, RZ, P0 ;  /* 0x000000ff06097208 */ /* 0x000fe40000000000 */
[----:B------:R-:W-:Y:S02]  /*0150*/  IADD3 R6, P1, R7, UR6, RZ ;  /* 0x0000000607067c10 */ /* 0x000fe4000ff3e0ff */
[----:B------:R-:W-:Y:S02]  /*0160*/  FSETP.GTU.AND P0, PT, R9, RZ, PT ;  /* 0x000000ff0900720b */ /* 0x000fe40003f0c000 */
[----:B------:R-:W-:Y:S02]  /*0170*/  LEA.HI.X.SX32 R7, R7, UR7, 0x1, P1 ;  /* 0x0000000707077c11 */ /* 0x000fe400088f0eff */
[----:B------:R-:W-:Y:S01]  /*0180*/  SEL R11, RZ, 0x1, P0 ;  /* 0x00000001ff0b7807 */ /* 0x000fe20000000000 */
[----:B------:R-:W-:Y:S04]  /*0190*/  STG.E desc[UR4][R2.64], R9 ;  /* 0x0000000902007986 */ /* 0x000fe8000c101904 */
[----:B------:R-:W-:Y:S01]  /*01a0*/  STG.E.U8 desc[UR4][R6.64], R11 ;  /* 0x0000000b06007986 */ /* 0x000fe2000c101104 */
[----:B------:R-:W-:Y:S05]  /*01b0*/  EXIT ;  /* 0x000000000000794d */ /* 0x000fea0003800000 */
.L_x_0:
[----:B------:R-:W-:-:S00]  /*01c0*/  BRA `(.L_x_0) ;  /* 0xfffffffc00fc7947 */ /* 0x000fc0000383ffff */
[----:B------:R-:W-:-:S00]  /*01d0*/  NOP ;  /* 0x0000000000007918 */ /* 0x000fc00000000000 */
        /* <DEDUP_REMOVED lines=10> */
.L_x_1:


//--------------------- .nv.constant0.triton_poi_fused_relu_threshold_backward_5 --------------------------
	.section	.nv.constant0.triton_poi_fused_relu_threshold_backward_5,"a",@progbits
	.sectionflags	@""
	.align	4
.nv.constant0.triton_poi_fused_relu_threshold_backward_5:
	.zero		556
